//
// Generated by NVIDIA NVVM Compiler
//
// Compiler Build ID: CL-36424714
// Cuda compilation tools, release 13.0, V13.0.88
// Based on NVVM 20.0.0
//

.version 9.0
.target sm_100
.address_size 64

	// .globl	_Z18ComputeSquaredDiffPfS_

.visible .entry _Z18ComputeSquaredDiffPfS_(
	.param .u64 .ptr .align 1 _Z18ComputeSquaredDiffPfS__param_0,
	.param .u64 .ptr .align 1 _Z18ComputeSquaredDiffPfS__param_1
)
{
	.reg .pred 	%p<9>;
	.reg .b32 	%r<62>;
	.reg .b32 	%f<122>;
	.reg .b64 	%rd<19>;

	ld.param.u64 	%rd4, [_Z18ComputeSquaredDiffPfS__param_0];
	ld.param.u64 	%rd5, [_Z18ComputeSquaredDiffPfS__param_1];
	cvta.to.global.u64 	%rd1, %rd4;
	cvta.to.global.u64 	%rd6, %rd5;
	mov.u32 	%r1, %tid.x;
	mov.u32 	%r35, %ctaid.x;
	mov.u32 	%r2, %ntid.x;
	mul.lo.s32 	%r36, %r35, %r2;
	add.s32 	%r37, %r36, %r1;
	mov.u32 	%r3, %nctaid.x;
	mul.wide.s32 	%rd7, %r37, 4;
	add.s64 	%rd2, %rd1, %rd7;
	mad.lo.s32 	%r38, %r36, %r3, %r37;
	mul.wide.u32 	%rd8, %r38, 4;
	add.s64 	%rd3, %rd6, %rd8;
	and.b32  	%r4, %r3, 3;
	setp.lt.u32 	%p1, %r3, 4;
	mov.f32 	%f112, 0f00000000;
	mov.b32 	%r57, 0;
	@%p1 bra 	$L__BB0_3;
	and.b32  	%r57, %r3, 2147483644;
	and.b32  	%r39, %r3, -4;
	neg.s32 	%r56, %r39;
	add.s32 	%r55, %r1, %r2;
	shl.b32 	%r8, %r2, 2;
	shl.b32 	%r40, %r2, 1;
	add.s32 	%r54, %r1, %r40;
	mad.lo.s32 	%r53, %r2, 3, %r1;
	mov.f32 	%f112, 0f00000000;
	mov.u32 	%r52, %r1;
$L__BB0_2:
	ld.global.f32 	%f21, [%rd2];
	mul.wide.u32 	%rd9, %r52, 4;
	add.s64 	%rd10, %rd1, %rd9;
	ld.global.f32 	%f22, [%rd10];
	sub.f32 	%f23, %f21, %f22;
	mul.f32 	%f24, %f23, %f23;
	mul.f32 	%f25, %f24, 0f3F000000;
	fma.rn.f32 	%f26, %f25, 0f3BBB989D, 0f3F000000;
	cvt.sat.f32.f32 	%f27, %f26;
	mov.f32 	%f28, 0f4B400001;
	mov.f32 	%f29, 0f437C0000;
	fma.rm.f32 	%f30, %f27, %f29, %f28;
	add.f32 	%f31, %f30, 0fCB40007F;
	neg.f32 	%f32, %f31;
	fma.rn.f32 	%f33, %f25, 0f3FB8AA3B, %f32;
	fma.rn.f32 	%f34, %f25, 0f32A57060, %f33;
	mov.b32 	%r41, %f30;
	shl.b32 	%r42, %r41, 23;
	mov.b32 	%f35, %r42;
	ex2.approx.ftz.f32 	%f36, %f34;
	mul.f32 	%f37, %f36, %f35;
	neg.f32 	%f38, %f37;
	st.global.f32 	[%rd3], %f38;
	sub.f32 	%f39, %f112, %f37;
	ld.global.f32 	%f40, [%rd2];
	mul.wide.u32 	%rd11, %r55, 4;
	add.s64 	%rd12, %rd1, %rd11;
	ld.global.f32 	%f41, [%rd12];
	sub.f32 	%f42, %f40, %f41;
	mul.f32 	%f43, %f42, %f42;
	mul.f32 	%f44, %f43, 0f3F000000;
	fma.rn.f32 	%f45, %f44, 0f3BBB989D, 0f3F000000;
	cvt.sat.f32.f32 	%f46, %f45;
	fma.rm.f32 	%f47, %f46, %f29, %f28;
	add.f32 	%f48, %f47, 0fCB40007F;
	neg.f32 	%f49, %f48;
	fma.rn.f32 	%f50, %f44, 0f3FB8AA3B, %f49;
	fma.rn.f32 	%f51, %f44, 0f32A57060, %f50;
	mov.b32 	%r43, %f47;
	shl.b32 	%r44, %r43, 23;
	mov.b32 	%f52, %r44;
	ex2.approx.ftz.f32 	%f53, %f51;
	mul.f32 	%f54, %f53, %f52;
	neg.f32 	%f55, %f54;
	st.global.f32 	[%rd3], %f55;
	sub.f32 	%f56, %f39, %f54;
	ld.global.f32 	%f57, [%rd2];
	mul.wide.u32 	%rd13, %r54, 4;
	add.s64 	%rd14, %rd1, %rd13;
	ld.global.f32 	%f58, [%rd14];
	sub.f32 	%f59, %f57, %f58;
	mul.f32 	%f60, %f59, %f59;
	mul.f32 	%f61, %f60, 0f3F000000;
	fma.rn.f32 	%f62, %f61, 0f3BBB989D, 0f3F000000;
	cvt.sat.f32.f32 	%f63, %f62;
	fma.rm.f32 	%f64, %f63, %f29, %f28;
	add.f32 	%f65, %f64, 0fCB40007F;
	neg.f32 	%f66, %f65;
	fma.rn.f32 	%f67, %f61, 0f3FB8AA3B, %f66;
	fma.rn.f32 	%f68, %f61, 0f32A57060, %f67;
	mov.b32 	%r45, %f64;
	shl.b32 	%r46, %r45, 23;
	mov.b32 	%f69, %r46;
	ex2.approx.ftz.f32 	%f70, %f68;
	mul.f32 	%f71, %f70, %f69;
	neg.f32 	%f72, %f71;
	st.global.f32 	[%rd3], %f72;
	sub.f32 	%f73, %f56, %f71;
	ld.global.f32 	%f74, [%rd2];
	mul.wide.u32 	%rd15, %r53, 4;
	add.s64 	%rd16, %rd1, %rd15;
	ld.global.f32 	%f75, [%rd16];
	sub.f32 	%f76, %f74, %f75;
	mul.f32 	%f77, %f76, %f76;
	mul.f32 	%f78, %f77, 0f3F000000;
	fma.rn.f32 	%f79, %f78, 0f3BBB989D, 0f3F000000;
	cvt.sat.f32.f32 	%f80, %f79;
	fma.rm.f32 	%f81, %f80, %f29, %f28;
	add.f32 	%f82, %f81, 0fCB40007F;
	neg.f32 	%f83, %f82;
	fma.rn.f32 	%f84, %f78, 0f3FB8AA3B, %f83;
	fma.rn.f32 	%f85, %f78, 0f32A57060, %f84;
	mov.b32 	%r47, %f81;
	shl.b32 	%r48, %r47, 23;
	mov.b32 	%f86, %r48;
	ex2.approx.ftz.f32 	%f87, %f85;
	mul.f32 	%f88, %f87, %f86;
	neg.f32 	%f89, %f88;
	st.global.f32 	[%rd3], %f89;
	sub.f32 	%f112, %f73, %f88;
	add.s32 	%r56, %r56, 4;
	add.s32 	%r55, %r55, %r8;
	add.s32 	%r54, %r54, %r8;
	add.s32 	%r53, %r53, %r8;
	add.s32 	%r52, %r52, %r8;
	setp.ne.s32 	%p2, %r56, 0;
	@%p2 bra 	$L__BB0_2;
$L__BB0_3:
	setp.eq.s32 	%p3, %r4, 0;
	@%p3 bra 	$L__BB0_13;
	mad.lo.s32 	%r59, %r2, %r57, %r1;
	neg.s32 	%r58, %r4;
$L__BB0_5:
	.pragma "nounroll";
	ld.global.f32 	%f90, [%rd2];
	mul.wide.u32 	%rd17, %r59, 4;
	add.s64 	%rd18, %rd1, %rd17;
	ld.global.f32 	%f91, [%rd18];
	sub.f32 	%f92, %f90, %f91;
	mul.f32 	%f93, %f92, %f92;
	mul.f32 	%f94, %f93, 0f3F000000;
	fma.rn.f32 	%f95, %f94, 0f3BBB989D, 0f3F000000;
	cvt.sat.f32.f32 	%f96, %f95;
	mov.f32 	%f97, 0f4B400001;
	mov.f32 	%f98, 0f437C0000;
	fma.rm.f32 	%f99, %f96, %f98, %f97;
	add.f32 	%f100, %f99, 0fCB40007F;
	neg.f32 	%f101, %f100;
	fma.rn.f32 	%f102, %f94, 0f3FB8AA3B, %f101;
	fma.rn.f32 	%f103, %f94, 0f32A57060, %f102;
	mov.b32 	%r49, %f99;
	shl.b32 	%r50, %r49, 23;
	mov.b32 	%f104, %r50;
	ex2.approx.ftz.f32 	%f105, %f103;
	mul.f32 	%f106, %f105, %f104;
	neg.f32 	%f118, %f106;
	st.global.f32 	[%rd3], %f118;
	sub.f32 	%f112, %f112, %f106;
	add.s32 	%r59, %r59, %r2;
	add.s32 	%r58, %r58, 1;
	setp.ne.s32 	%p4, %r58, 0;
	@%p4 bra 	$L__BB0_5;
$L__BB0_6:
	setp.lt.u32 	%p5, %r3, 4;
	@%p5 bra 	$L__BB0_9;
	and.b32  	%r51, %r3, -4;
	neg.s32 	%r60, %r51;
$L__BB0_8:
	div.rn.f32 	%f108, %f118, %f112;
	div.rn.f32 	%f109, %f108, %f112;
	div.rn.f32 	%f110, %f109, %f112;
	div.rn.f32 	%f118, %f110, %f112;
	add.s32 	%r60, %r60, 4;
	setp.ne.s32 	%p6, %r60, 0;
	@%p6 bra 	$L__BB0_8;
$L__BB0_9:
	setp.eq.s32 	%p7, %r4, 0;
	@%p7 bra 	$L__BB0_12;
	neg.s32 	%r61, %r4;
$L__BB0_11:
	.pragma "nounroll";
	div.rn.f32 	%f118, %f118, %f112;
	add.s32 	%r61, %r61, 1;
	setp.ne.s32 	%p8, %r61, 0;
	@%p8 bra 	$L__BB0_11;
$L__BB0_12:
	st.global.f32 	[%rd3], %f118;
	ret;
$L__BB0_13:
	ld.global.f32 	%f118, [%rd3];
	bra.uni 	$L__BB0_6;

}
	// .globl	_Z7averagePfS_
.visible .entry _Z7averagePfS_(
	.param .u64 .ptr .align 1 _Z7averagePfS__param_0,
	.param .u64 .ptr .align 1 _Z7averagePfS__param_1
)
{


	ret;

}


// ===== COMPILED SASS (sm_100) =====

	.target	sm_100

	.elftype	@"ET_EXEC"


//--------------------- .note.nv.tkinfo           --------------------------
	.section	.note.nv.tkinfo,"",@"SHT_NOTE"
	.sectionflags	@"SHF_NOTE_NV_TKINFO"
	.tkinfo
        /*0018*/ 	.word	0x00000002
        /*0030*/ 	.string	""
        /*0030*/ 	.string	"ptxas"
        /*0030*/ 	.string	"Cuda compilation tools, release 13.0, V13.0.88"
        /*0030*/ 	.string	"Build cuda_13.0.r13.0/compiler.36424714_0"
        /*0030*/ 	.string	"-arch sm_100 -m 64 "



//--------------------- .note.nv.cuinfo           --------------------------
	.section	.note.nv.cuinfo,"",@"SHT_NOTE"
	.sectionflags	@"SHF_NOTE_NV_CUINFO"
        /*0018*/ 	.short	0x0002
        /*001a*/ 	.short	0x0064
        /*001c*/ 	.short	0x0082
	.zero		2


//--------------------- .nv.info                  --------------------------
	.section	.nv.info,"",@"SHT_CUDA_INFO"
	.align	4


	//----- nvinfo : EIATTR_REGCOUNT
	.align		4
        /*0000*/ 	.byte	0x04, 0x2f
        /*0002*/ 	.short	(.L_1 - .L_0)
	.align		4
.L_0:
        /*0004*/ 	.word	index@(_Z18ComputeSquaredDiffPfS_)
        /*0008*/ 	.word	0x00000020


	//----- nvinfo : EIATTR_FRAME_SIZE
	.align		4
.L_1:
        /*000c*/ 	.byte	0x04, 0x11
        /*000e*/ 	.short	(.L_3 - .L_2)
	.align		4
.L_2:
        /*0010*/ 	.word	index@($__internal_0_$__cuda_sm3x_div_rn_noftz_f32_slowpath)
        /*0014*/ 	.word	0x00000000


	//----- nvinfo : EIATTR_FRAME_SIZE
	.align		4
.L_3:
        /*0018*/ 	.byte	0x04, 0x11
        /*001a*/ 	.short	(.L_5 - .L_4)
	.align		4
.L_4:
        /*001c*/ 	.word	index@(_Z18ComputeSquaredDiffPfS_)
        /*0020*/ 	.word	0x00000000


	//----- nvinfo : EIATTR_REGCOUNT
	.align		4
.L_5:
        /*0024*/ 	.byte	0x04, 0x2f
        /*0026*/ 	.short	(.L_7 - .L_6)
	.align		4
.L_6:
        /*0028*/ 	.word	index@(_Z7averagePfS_)
        /*002c*/ 	.word	0x00000004


	//----- nvinfo : EIATTR_FRAME_SIZE
	.align		4
.L_7:
        /*0030*/ 	.byte	0x04, 0x11
        /*0032*/ 	.short	(.L_9 - .L_8)
	.align		4
.L_8:
        /*0034*/ 	.word	index@(_Z7averagePfS_)
        /*0038*/ 	.word	0x00000000


	//----- nvinfo : EIATTR_MIN_STACK_SIZE
	.align		4
.L_9:
        /*003c*/ 	.byte	0x04, 0x12
        /*003e*/ 	.short	(.L_11 - .L_10)
	.align		4
.L_10:
        /*0040*/ 	.word	index@(_Z7averagePfS_)
        /*0044*/ 	.word	0x00000000


	//----- nvinfo : EIATTR_MIN_STACK_SIZE
	.align		4
.L_11:
        /*0048*/ 	.byte	0x04, 0x12
        /*004a*/ 	.short	(.L_13 - .L_12)
	.align		4
.L_12:
        /*004c*/ 	.word	index@(_Z18ComputeSquaredDiffPfS_)
        /*0050*/ 	.word	0x00000000
.L_13:


//--------------------- .nv.compat                --------------------------
	.section	.nv.compat,"",@"SHT_CUDA_COMPAT_INFO"
	.align	4
        /*0000*/ 	.byte	0x02, 0x09, 0x00, 0x00, 0x02, 0x02, 0x01, 0x00, 0x02, 0x05, 0x05, 0x00, 0x03, 0x07, 0x01, 0x01
        /*0010*/ 	.byte	0x02, 0x03, 0x00, 0x00, 0x02, 0x06, 0x01, 0x00, 0x04, 0x0b, 0x08, 0x00, 0x01, 0x00, 0x00, 0x00
        /*0020*/ 	.byte	0x00, 0x00, 0x00, 0x00


//--------------------- .nv.info._Z7averagePfS_   --------------------------
	.section	.nv.info._Z7averagePfS_,"",@"SHT_CUDA_INFO"
	.sectionflags	@""
	.align	4


	//----- nvinfo : EIATTR_CUDA_API_VERSION
	.align		4
        /*0000*/ 	.byte	0x04, 0x37
        /*0002*/ 	.short	(.L_15 - .L_14)
.L_14:
        /*0004*/ 	.word	0x00000082


	//----- nvinfo : EIATTR_KPARAM_INFO
	.align		4
.L_15:
        /*0008*/ 	.byte	0x04, 0x17
        /*000a*/ 	.short	(.L_17 - .L_16)
.L_16:
        /*000c*/ 	.word	0x00000000
        /*0010*/ 	.short	0x0001
        /*0012*/ 	.short	0x0008
        /*0014*/ 	.byte	0x00, 0xf5, 0x21, 0x00


	//----- nvinfo : EIATTR_KPARAM_INFO
	.align		4
.L_17:
        /*0018*/ 	.byte	0x04, 0x17
        /*001a*/ 	.short	(.L_19 - .L_18)
.L_18:
        /*001c*/ 	.word	0x00000000
        /*0020*/ 	.short	0x0000
        /*0022*/ 	.short	0x0000
        /*0024*/ 	.byte	0x00, 0xf5, 0x21, 0x00


	//----- nvinfo : EIATTR_SPARSE_MMA_MASK
	.align		4
.L_19:
        /*0028*/ 	.byte	0x03, 0x50
        /*002a*/ 	.short	0x0000


	//----- nvinfo : EIATTR_MAXREG_COUNT
	.align		4
        /*002c*/ 	.byte	0x03, 0x1b
        /*002e*/ 	.short	0x00ff


	//----- nvinfo : EIATTR_MERCURY_ISA_VERSION
	.align		4
        /*0030*/ 	.byte	0x03, 0x5f
        /*0032*/ 	.short	0x0101


	//----- nvinfo : EIATTR_VRC_CTA_INIT_COUNT
	.align		4
        /*0034*/ 	.byte	0x02, 0x4a
	.zero		1
	.zero		1


	//----- nvinfo : EIATTR_EXIT_INSTR_OFFSETS
	.align		4
        /*0038*/ 	.byte	0x04, 0x1c
        /*003a*/ 	.short	(.L_21 - .L_20)


	//   ....[0]....
.L_20:
        /*003c*/ 	.word	0x00000010


	//----- nvinfo : EIATTR_CBANK_PARAM_SIZE
	.align		4
.L_21:
        /*0040*/ 	.byte	0x03, 0x19
        /*0042*/ 	.short	0x0010


	//----- nvinfo : EIATTR_PARAM_CBANK
	.align		4
        /*0044*/ 	.byte	0x04, 0x0a
        /*0046*/ 	.short	(.L_23 - .L_22)
	.align		4
.L_22:
        /*0048*/ 	.word	index@(.nv.constant0._Z7averagePfS_)
        /*004c*/ 	.short	0x0380
        /*004e*/ 	.short	0x0010


	//----- nvinfo : EIATTR_SW_WAR
	.align		4
.L_23:
        /*0050*/ 	.byte	0x04, 0x36
        /*0052*/ 	.short	(.L_25 - .L_24)
.L_24:
        /*0054*/ 	.word	0x00000008
.L_25:


//--------------------- .nv.info._Z18ComputeSquaredDiffPfS_ --------------------------
	.section	.nv.info._Z18ComputeSquaredDiffPfS_,"",@"SHT_CUDA_INFO"
	.sectionflags	@""
	.align	4


	//----- nvinfo : EIATTR_CUDA_API_VERSION
	.align		4
        /*0000*/ 	.byte	0x04, 0x37
        /*0002*/ 	.short	(.L_27 - .L_26)
.L_26:
        /*0004*/ 	.word	0x00000082


	//----- nvinfo : EIATTR_KPARAM_INFO
	.align		4
.L_27:
        /*0008*/ 	.byte	0x04, 0x17
        /*000a*/ 	.short	(.L_29 - .L_28)
.L_28:
        /*000c*/ 	.word	0x00000000
        /*0010*/ 	.short	0x0001
        /*0012*/ 	.short	0x0008
        /*0014*/ 	.byte	0x00, 0xf5, 0x21, 0x00


	//----- nvinfo : EIATTR_KPARAM_INFO
	.align		4
.L_29:
        /*0018*/ 	.byte	0x04, 0x17
        /*001a*/ 	.short	(.L_31 - .L_30)
.L_30:
        /*001c*/ 	.word	0x00000000
        /*0020*/ 	.short	0x0000
        /*0022*/ 	.short	0x0000
        /*0024*/ 	.byte	0x00, 0xf5, 0x21, 0x00


	//----- nvinfo : EIATTR_SPARSE_MMA_MASK
	.align		4
.L_31:
        /*0028*/ 	.byte	0x03, 0x50
        /*002a*/ 	.short	0x0000


	//----- nvinfo : EIATTR_MAXREG_COUNT
	.align		4
        /*002c*/ 	.byte	0x03, 0x1b
        /*002e*/ 	.short	0x00ff


	//----- nvinfo : EIATTR_MERCURY_ISA_VERSION
	.align		4
        /*0030*/ 	.byte	0x03, 0x5f
        /*0032*/ 	.short	0x0101


	//----- nvinfo : EIATTR_VRC_CTA_INIT_COUNT
	.align		4
        /*0034*/ 	.byte	0x02, 0x4a
	.zero		1
	.zero		1


	//----- nvinfo : EIATTR_EXIT_INSTR_OFFSETS
	.align		4
        /*0038*/ 	.byte	0x04, 0x1c
        /*003a*/ 	.short	(.L_33 - .L_32)


	//   ....[0]....
.L_32:
        /*003c*/ 	.word	0x00000d80


	//----- nvinfo : EIATTR_CRS_STACK_SIZE
	.align		4
.L_33:
        /*0040*/ 	.byte	0x04, 0x1e
        /*0042*/ 	.short	(.L_35 - .L_34)
.L_34:
        /*0044*/ 	.word	0x00000000


	//----- nvinfo : EIATTR_CBANK_PARAM_SIZE
	.align		4
.L_35:
        /*0048*/ 	.byte	0x03, 0x19
        /*004a*/ 	.short	0x0010


	//----- nvinfo : EIATTR_PARAM_CBANK
	.align		4
        /*004c*/ 	.byte	0x04, 0x0a
        /*004e*/ 	.short	(.L_37 - .L_36)
	.align		4
.L_36:
        /*0050*/ 	.word	index@(.nv.constant0._Z18ComputeSquaredDiffPfS_)
        /*0054*/ 	.short	0x0380
        /*0056*/ 	.short	0x0010


	//----- nvinfo : EIATTR_SW_WAR
	.align		4
.L_37:
        /*0058*/ 	.byte	0x04, 0x36
        /*005a*/ 	.short	(.L_39 - .L_38)
.L_38:
        /*005c*/ 	.word	0x00000008
.L_39:


//--------------------- .nv.callgraph             --------------------------
	.section	.nv.callgraph,"",@"SHT_CUDA_CALLGRAPH"
	.align	4
	.sectionentsize	8
	.align		4
        /*0000*/ 	.word	0x00000000
	.align		4
        /*0004*/ 	.word	0xffffffff
	.align		4
        /*0008*/ 	.word	0x00000000
	.align		4
        /*000c*/ 	.word	0xfffffffe
	.align		4
        /*0010*/ 	.word	0x00000000
	.align		4
        /*0014*/ 	.word	0xfffffffd
	.align		4
        /*0018*/ 	.word	0x00000000
	.align		4
        /*001c*/ 	.word	0xfffffffc


//--------------------- .text._Z7averagePfS_      --------------------------
	.section	.text._Z7averagePfS_,"ax",@progbits
	.align	128
        .global         _Z7averagePfS_
        .type           _Z7averagePfS_,@function
        .size           _Z7averagePfS_,(.L_x_33 - _Z7averagePfS_)
        .other          _Z7averagePfS_,@"STO_CUDA_ENTRY STV_DEFAULT"
_Z7averagePfS_:
.text._Z7averagePfS_:
[----:B------:R-:W-:Y:S01]  /*0000*/  LDC R1, c[0x0][0x37c] ;  /* 0x0000df00ff017b82 */ /* 0x000fe20000000800 */
[----:B------:R-:W-:Y:S05]  /*0010*/  EXIT ;  /* 0x000000000000794d */ /* 0x000fea0003800000 */
.L_x_0:
[----:B------:R-:W-:-:S00]  /*0020*/  BRA `(.L_x_0) ;  /* 0xfffffffc00fc7947 */ /* 0x000fc0000383ffff */
[----:B------:R-:W-:-:S00]  /*0030*/  NOP ;  /* 0x0000000000007918 */ /* 0x000fc00000000000 */
        /* <DEDUP_REMOVED lines=12> */
.L_x_33:


//--------------------- .text._Z18ComputeSquaredDiffPfS_ --------------------------
	.section	.text._Z18ComputeSquaredDiffPfS_,"ax",@progbits
	.align	128
        .global         _Z18ComputeSquaredDiffPfS_
        .type           _Z18ComputeSquaredDiffPfS_,@function
        .size           _Z18ComputeSquaredDiffPfS_,(.L_x_32 - _Z18ComputeSquaredDiffPfS_)
        .other          _Z18ComputeSquaredDiffPfS_,@"STO_CUDA_ENTRY STV_DEFAULT"
_Z18ComputeSquaredDiffPfS_:
.text._Z18ComputeSquaredDiffPfS_:
[----:B------:R-:W-:Y:S01]  /*0000*/  LDC R1, c[0x0][0x37c] ;  /* 0x0000df00ff017b82 */ /* 0x000fe20000000800 */
[----:B------:R-:W0:Y:S07]  /*0010*/  S2R R11, SR_TID.X ;  /* 0x00000000000b7919 */ /* 0x000e2e0000002100 */
[----:B------:R-:W1:Y:S01]  /*0020*/  S2UR UR4, SR_CTAID.X ;  /* 0x00000000000479c3 */ /* 0x000e620000002500 */
[----:B------:R-:W-:Y:S01]  /*0030*/  HFMA2 R10, -RZ, RZ, 0, 0 ;  /* 0x00000000ff0a7431 */ /* 0x000fe200000001ff */
[----:B------:R-:W2:Y:S06]  /*0040*/  LDCU.64 UR8, c[0x0][0x358] ;  /* 0x00006b00ff0877ac */ /* 0x000eac0008000a00 */
[----:B------:R-:W1:Y:S01]  /*0050*/  LDC R0, c[0x0][0x360] ;  /* 0x0000d800ff007b82 */ /* 0x000e620000000800 */
[----:B------:R-:W3:Y:S07]  /*0060*/  LDCU UR6, c[0x0][0x370] ;  /* 0x00006e00ff0677ac */ /* 0x000eee0008000800 */
[----:B------:R-:W4:Y:S08]  /*0070*/  LDC.64 R4, c[0x0][0x388] ;  /* 0x0000e200ff047b82 */ /* 0x000f300000000a00 */
[----:B------:R-:W5:Y:S01]  /*0080*/  LDC.64 R2, c[0x0][0x380] ;  /* 0x0000e000ff027b82 */ /* 0x000f620000000a00 */
[----:B---3--:R-:W-:-:S02]  /*0090*/  UISETP.GE.U32.AND UP0, UPT, UR6, 0x4, UPT ;  /* 0x000000040600788c */ /* 0x008fc4000bf06070 */
[----:B------:R-:W-:Y:S01]  /*00a0*/  ULOP3.LUT UR7, UR6, 0x3, URZ, 0xc0, !UPT ;  /* 0x0000000306077892 */ /* 0x000fe2000f8ec0ff */
[----:B-1----:R-:W-:-:S03]  /*00b0*/  IMAD R6, R0, UR4, RZ ;  /* 0x0000000400067c24 */ /* 0x002fc6000f8e02ff */
[----:B------:R-:W-:Y:S01]  /*00c0*/  UISETP.NE.AND UP2, UPT, UR7, URZ, UPT ;  /* 0x000000ff0700728c */ /* 0x000fe2000bf45270 */
[----:B------:R-:W-:Y:S01]  /*00d0*/  UMOV UR4, URZ ;  /* 0x000000ff00047c82 */ /* 0x000fe20008000000 */
[----:B0-----:R-:W-:-:S05]  /*00e0*/  IADD3 R7, PT, PT, R6, R11, RZ ;  /* 0x0000000b06077210 */ /* 0x001fca0007ffe0ff */
[----:B------:R-:W-:-:S04]  /*00f0*/  IMAD R9, R6, UR6, R7 ;  /* 0x0000000606097c24 */ /* 0x000fc8000f8e0207 */
[----:B----4-:R-:W-:-:S04]  /*0100*/  IMAD.WIDE.U32 R4, R9, 0x4, R4 ;  /* 0x0000000409047825 */ /* 0x010fc800078e0004 */
[----:B-----5:R-:W-:Y:S01]  /*0110*/  IMAD.WIDE R6, R7, 0x4, R2 ;  /* 0x0000000407067825 */ /* 0x020fe200078e0202 */
[----:B--2---:R-:W-:Y:S06]  /*0120*/  BRA.U !UP0, `(.L_x_1) ;  /* 0x0000000508447547 */ /* 0x004fec000b800000 */
[----:B------:R-:W-:Y:S01]  /*0130*/  ULOP3.LUT UR5, UR6, 0xfffffffc, URZ, 0xc0, !UPT ;  /* 0xfffffffc06057892 */ /* 0x000fe2000f8ec0ff */
[----:B------:R-:W-:Y:S01]  /*0140*/  IADD3 R13, PT, PT, R11, R0, RZ ;  /* 0x000000000b0d7210 */ /* 0x000fe20007ffe0ff */
[C---:B------:R-:W-:Y:S01]  /*0150*/  IMAD R17, R0.reuse, 0x3, R11 ;  /* 0x0000000300117824 */ /* 0x040fe200078e020b */
[-C--:B------:R-:W-:Y:S01]  /*0160*/  LEA R15, R0, R11.reuse, 0x1 ;  /* 0x0000000b000f7211 */ /* 0x080fe200078e08ff */
[----:B------:R-:W-:Y:S01]  /*0170*/  ULOP3.LUT UR4, UR6, 0x7ffffffc, URZ, 0xc0, !UPT ;  /* 0x7ffffffc06047892 */ /* 0x000fe2000f8ec0ff */
[----:B------:R-:W-:Y:S01]  /*0180*/  MOV R10, RZ ;  /* 0x000000ff000a7202 */ /* 0x000fe20000000f00 */
[----:B------:R-:W-:Y:S01]  /*0190*/  UIADD3 UR5, UPT, UPT, -UR5, URZ, URZ ;  /* 0x000000ff05057290 */ /* 0x000fe2000fffe1ff */
[----:B------:R-:W-:-:S11]  /*01a0*/  MOV R19, R11 ;  /* 0x0000000b00137202 */ /* 0x000fd60000000f00 */
.L_x_2:
[----:B0-----:R-:W-:Y:S01]  /*01b0*/  IMAD.WIDE.U32 R8, R19, 0x4, R2 ;  /* 0x0000000413087825 */ /* 0x001fe200078e0002 */
[----:B------:R-:W2:Y:S05]  /*01c0*/  LDG.E R12, desc[UR8][R6.64] ;  /* 0x00000008060c7981 */ /* 0x000eaa000c1e1900 */
[----:B------:R-:W2:Y:S02]  /*01d0*/  LDG.E R9, desc[UR8][R8.64] ;  /* 0x0000000808097981 */ /* 0x000ea4000c1e1900 */
[----:B--2---:R-:W-:Y:S01]  /*01e0*/  FADD R14, R12, -R9 ;  /* 0x800000090c0e7221 */ /* 0x004fe20000000000 */
[----:B------:R-:W-:Y:S01]  /*01f0*/  MOV R12, 0x3bbb989d ;  /* 0x3bbb989d000c7802 */ /* 0x000fe20000000f00 */
[----:B------:R-:W-:-:S04]  /*0200*/  IMAD.WIDE.U32 R8, R13, 0x4, R2 ;  /* 0x000000040d087825 */ /* 0x000fc800078e0002 */
[----:B------:R-:W-:Y:S01]  /*0210*/  FMUL.D2 R21, R14, R14 ;  /* 0x0000000e0e157220 */ /* 0x000fe20000300000 */
[----:B------:R-:W-:-:S03]  /*0220*/  HFMA2 R14, -RZ, RZ, 3.7421875, 0 ;  /* 0x437c0000ff0e7431 */ /* 0x000fc600000001ff */
[----:B------:R-:W-:-:S04]  /*0230*/  FFMA.SAT R23, R21, R12, 0.5 ;  /* 0x3f00000015177423 */ /* 0x000fc8000000200c */
[----:B------:R-:W-:-:S04]  /*0240*/  FFMA.RM R23, R23, R14, 12582913 ;  /* 0x4b40000117177423 */ /* 0x000fc8000000400e */
[----:B------:R-:W-:-:S04]  /*0250*/  FADD R16, R23, -12583039 ;  /* 0xcb40007f17107421 */ /* 0x000fc80000000000 */
[----:B------:R-:W-:-:S04]  /*0260*/  FFMA R16, R21, 1.4426950216293334961, -R16 ;  /* 0x3fb8aa3b15107823 */ /* 0x000fc80000000810 */
[----:B------:R-:W-:Y:S01]  /*0270*/  FFMA R16, R21, 1.925963033500011079e-08, R16 ;  /* 0x32a5706015107823 */ /* 0x000fe20000000010 */
[----:B------:R-:W-:-:S05]  /*0280*/  SHF.L.U32 R21, R23, 0x17, RZ ;  /* 0x0000001717157819 */ /* 0x000fca00000006ff */
[----:B------:R-:W0:Y:S02]  /*0290*/  MUFU.EX2 R16, R16 ;  /* 0x0000001000107308 */ /* 0x000e240000000800 */
[----:B0-----:R-:W-:-:S04]  /*02a0*/  FMUL R21, R21, R16 ;  /* 0x0000001015157220 */ /* 0x001fc80000400000 */
[----:B------:R-:W-:-:S05]  /*02b0*/  FADD R27, -R21, -RZ ;  /* 0x800000ff151b7221 */ /* 0x000fca0000000100 */
[----:B------:R0:W-:Y:S04]  /*02c0*/  STG.E desc[UR8][R4.64], R27 ;  /* 0x0000001b04007986 */ /* 0x0001e8000c101908 */
[----:B------:R-:W2:Y:S04]  /*02d0*/  LDG.E R9, desc[UR8][R8.64] ;  /* 0x0000000808097981 */ /* 0x000ea8000c1e1900 */
[----:B------:R-:W2:Y:S02]  /*02e0*/  LDG.E R18, desc[UR8][R6.64] ;  /* 0x0000000806127981 */ /* 0x000ea4000c1e1900 */
[----:B--2---:R-:W-:Y:S01]  /*02f0*/  FADD R18, R18, -R9 ;  /* 0x8000000912127221 */ /* 0x004fe20000000000 */
[----:B------:R-:W-:-:S04]  /*0300*/  IMAD.WIDE.U32 R8, R15, 0x4, R2 ;  /* 0x000000040f087825 */ /* 0x000fc800078e0002 */
[----:B------:R-:W-:-:S04]  /*0310*/  FMUL.D2 R23, R18, R18 ;  /* 0x0000001212177220 */ /* 0x000fc80000300000 */
[----:B------:R-:W-:-:S04]  /*0320*/  FFMA.SAT R25, R23, R12, 0.5 ;  /* 0x3f00000017197423 */ /* 0x000fc8000000200c */
[----:B------:R-:W-:-:S04]  /*0330*/  FFMA.RM R25, R25, R14, 12582913 ;  /* 0x4b40000119197423 */ /* 0x000fc8000000400e */
[----:B------:R-:W-:-:S04]  /*0340*/  FADD R16, R25, -12583039 ;  /* 0xcb40007f19107421 */ /* 0x000fc80000000000 */
[----:B------:R-:W-:-:S04]  /*0350*/  FFMA R16, R23, 1.4426950216293334961, -R16 ;  /* 0x3fb8aa3b17107823 */ /* 0x000fc80000000810 */
[----:B------:R-:W-:Y:S01]  /*0360*/  FFMA R23, R23, 1.925963033500011079e-08, R16 ;  /* 0x32a5706017177823 */ /* 0x000fe20000000010 */
[----:B------:R-:W-:-:S05]  /*0370*/  SHF.L.U32 R16, R25, 0x17, RZ ;  /* 0x0000001719107819 */ /* 0x000fca00000006ff */
[----:B------:R-:W1:Y:S02]  /*0380*/  MUFU.EX2 R23, R23 ;  /* 0x0000001700177308 */ /* 0x000e640000000800 */
[----:B-1----:R-:W-:-:S04]  /*0390*/  FMUL R16, R16, R23 ;  /* 0x0000001710107220 */ /* 0x002fc80000400000 */
[----:B------:R-:W-:-:S05]  /*03a0*/  FADD R29, -R16, -RZ ;  /* 0x800000ff101d7221 */ /* 0x000fca0000000100 */
[----:B------:R1:W-:Y:S04]  /*03b0*/  STG.E desc[UR8][R4.64], R29 ;  /* 0x0000001d04007986 */ /* 0x0003e8000c101908 */
[----:B------:R-:W2:Y:S04]  /*03c0*/  LDG.E R9, desc[UR8][R8.64] ;  /* 0x0000000808097981 */ /* 0x000ea8000c1e1900 */
[----:B------:R-:W2:Y:S02]  /*03d0*/  LDG.E R18, desc[UR8][R6.64] ;  /* 0x0000000806127981 */ /* 0x000ea4000c1e1900 */
[----:B--2---:R-:W-:Y:S01]  /*03e0*/  FADD R18, R18, -R9 ;  /* 0x8000000912127221 */ /* 0x004fe20000000000 */
[----:B------:R-:W-:-:S04]  /*03f0*/  IMAD.WIDE.U32 R8, R17, 0x4, R2 ;  /* 0x0000000411087825 */ /* 0x000fc800078e0002 */
[----:B------:R-:W-:-:S04]  /*0400*/  FMUL.D2 R25, R18, R18 ;  /* 0x0000001212197220 */ /* 0x000fc80000300000 */
[----:B0-----:R-:W-:-:S04]  /*0410*/  FFMA.SAT R27, R25, R12, 0.5 ;  /* 0x3f000000191b7423 */ /* 0x001fc8000000200c */
[----:B------:R-:W-:-:S04]  /*0420*/  FFMA.RM R27, R27, R14, 12582913 ;  /* 0x4b4000011b1b7423 */ /* 0x000fc8000000400e */
[----:B------:R-:W-:-:S04]  /*0430*/  FADD R18, R27, -12583039 ;  /* 0xcb40007f1b127421 */ /* 0x000fc80000000000 */
[----:B------:R-:W-:-:S04]  /*0440*/  FFMA R18, R25, 1.4426950216293334961, -R18 ;  /* 0x3fb8aa3b19127823 */ /* 0x000fc80000000812 */
[----:B------:R-:W-:Y:S01]  /*0450*/  FFMA R25, R25, 1.925963033500011079e-08, R18 ;  /* 0x32a5706019197823 */ /* 0x000fe20000000012 */
[----:B------:R-:W-:-:S05]  /*0460*/  SHF.L.U32 R18, R27, 0x17, RZ ;  /* 0x000000171b127819 */ /* 0x000fca00000006ff */
[----:B------:R-:W0:Y:S02]  /*0470*/  MUFU.EX2 R25, R25 ;  /* 0x0000001900197308 */ /* 0x000e240000000800 */
[----:B0-----:R-:W-:-:S04]  /*0480*/  FMUL R18, R18, R25 ;  /* 0x0000001912127220 */ /* 0x001fc80000400000 */
[----:B-1----:R-:W-:-:S05]  /*0490*/  FADD R29, -R18, -RZ ;  /* 0x800000ff121d7221 */ /* 0x002fca0000000100 */
[----:B------:R0:W-:Y:S04]  /*04a0*/  STG.E desc[UR8][R4.64], R29 ;  /* 0x0000001d04007986 */ /* 0x0001e8000c101908 */
[----:B------:R-:W2:Y:S04]  /*04b0*/  LDG.E R9, desc[UR8][R8.64] ;  /* 0x0000000808097981 */ /* 0x000ea8000c1e1900 */
[----:B------:R-:W2:Y:S01]  /*04c0*/  LDG.E R20, desc[UR8][R6.64] ;  /* 0x0000000806147981 */ /* 0x000ea2000c1e1900 */
[----:B------:R-:W-:Y:S01]  /*04d0*/  UIADD3 UR5, UPT, UPT, UR5, 0x4, URZ ;  /* 0x0000000405057890 */ /* 0x000fe2000fffe0ff */
[----:B------:R-:W-:Y:S01]  /*04e0*/  FADD R21, -R21, R10 ;  /* 0x0000000a15157221 */ /* 0x000fe20000000100 */
[----:B------:R-:W-:-:S02]  /*04f0*/  LEA R13, R0, R13, 0x2 ;  /* 0x0000000d000d7211 */ /* 0x000fc400078e10ff */
[----:B------:R-:W-:Y:S01]  /*0500*/  UISETP.NE.AND UP1, UPT, UR5, URZ, UPT ;  /* 0x000000ff0500728c */ /* 0x000fe2000bf25270 */
[----:B------:R-:W-:Y:S01]  /*0510*/  FADD R21, R21, -R16 ;  /* 0x8000001015157221 */ /* 0x000fe20000000000 */
[C---:B------:R-:W-:Y:S02]  /*0520*/  LEA R15, R0.reuse, R15, 0x2 ;  /* 0x0000000f000f7211 */ /* 0x040fe400078e10ff */
[C---:B------:R-:W-:Y:S01]  /*0530*/  LEA R17, R0.reuse, R17, 0x2 ;  /* 0x0000001100117211 */ /* 0x040fe200078e10ff */
[----:B------:R-:W-:Y:S01]  /*0540*/  FADD R21, R21, -R18 ;  /* 0x8000001215157221 */ /* 0x000fe20000000000 */
[----:B------:R-:W-:Y:S01]  /*0550*/  LEA R19, R0, R19, 0x2 ;  /* 0x0000001300137211 */ /* 0x000fe200078e10ff */
[----:B--2---:R-:W-:-:S04]  /*0560*/  FADD R20, R20, -R9 ;  /* 0x8000000914147221 */ /* 0x004fc80000000000 */
[----:B------:R-:W-:-:S04]  /*0570*/  FMUL.D2 R23, R20, R20 ;  /* 0x0000001414177220 */ /* 0x000fc80000300000 */
[----:B------:R-:W-:-:S04]  /*0580*/  FFMA.SAT R27, R23, R12, 0.5 ;  /* 0x3f000000171b7423 */ /* 0x000fc8000000200c */
[----:B------:R-:W-:-:S04]  /*0590*/  FFMA.RM R27, R27, R14, 12582913 ;  /* 0x4b4000011b1b7423 */ /* 0x000fc8000000400e */
[C---:B------:R-:W-:Y:S01]  /*05a0*/  FADD R12, R27.reuse, -12583039 ;  /* 0xcb40007f1b0c7421 */ /* 0x040fe20000000000 */
[----:B------:R-:W-:-:S03]  /*05b0*/  SHF.L.U32 R27, R27, 0x17, RZ ;  /* 0x000000171b1b7819 */ /* 0x000fc600000006ff */
[----:B------:R-:W-:-:S04]  /*05c0*/  FFMA R12, R23, 1.4426950216293334961, -R12 ;  /* 0x3fb8aa3b170c7823 */ /* 0x000fc8000000080c */
[----:B------:R-:W-:-:S06]  /*05d0*/  FFMA R12, R23, 1.925963033500011079e-08, R12 ;  /* 0x32a57060170c7823 */ /* 0x000fcc000000000c */
[----:B------:R-:W1:Y:S02]  /*05e0*/  MUFU.EX2 R12, R12 ;  /* 0x0000000c000c7308 */ /* 0x000e640000000800 */
[----:B-1----:R-:W-:-:S04]  /*05f0*/  FMUL R8, R27, R12 ;  /* 0x0000000c1b087220 */ /* 0x002fc80000400000 */
[----:B------:R-:W-:Y:S01]  /*0600*/  FADD R9, -R8, -RZ ;  /* 0x800000ff08097221 */ /* 0x000fe20000000100 */
[----:B------:R-:W-:-:S04]  /*0610*/  FADD R10, R21, -R8 ;  /* 0x80000008150a7221 */ /* 0x000fc80000000000 */
[----:B------:R0:W-:Y:S01]  /*0620*/  STG.E desc[UR8][R4.64], R9 ;  /* 0x0000000904007986 */ /* 0x0001e2000c101908 */
[----:B------:R-:W-:Y:S05]  /*0630*/  BRA.U UP1, `(.L_x_2) ;  /* 0xfffffff901dc7547 */ /* 0x000fea000b83ffff */
.L_x_1:
[----:B------:R-:W-:Y:S05]  /*0640*/  BRA.U UP2, `(.L_x_3) ;  /* 0x0000000102087547 */ /* 0x000fea000b800000 */
[----:B------:R1:W5:Y:S01]  /*0650*/  LDG.E R3, desc[UR8][R4.64] ;  /* 0x0000000804037981 */ /* 0x000362000c1e1900 */
[----:B------:R-:W-:Y:S05]  /*0660*/  BRA `(.L_x_4) ;  /* 0x0000000000647947 */ /* 0x000fea0003800000 */
.L_x_3:
[----:B------:R-:W-:Y:S01]  /*0670*/  IMAD R11, R0, UR4, R11 ;  /* 0x00000004000b7c24 */ /* 0x000fe2000f8e020b */
[----:B------:R-:W-:-:S12]  /*0680*/  UIADD3 UR5, UPT, UPT, -UR7, URZ, URZ ;  /* 0x000000ff07057290 */ /* 0x000fd8000fffe1ff */
.L_x_5:
[----:B01----:R-:W-:Y:S01]  /*0690*/  IMAD.WIDE.U32 R8, R11, 0x4, R2 ;  /* 0x000000040b087825 */ /* 0x003fe200078e0002 */
[----:B------:R-:W2:Y:S05]  /*06a0*/  LDG.E R12, desc[UR8][R6.64] ;  /* 0x00000008060c7981 */ /* 0x000eaa000c1e1900 */
[----:B------:R-:W2:Y:S01]  /*06b0*/  LDG.E R9, desc[UR8][R8.64] ;  /* 0x0000000808097981 */ /* 0x000ea2000c1e1900 */
[----:B------:R-:W-:Y:S01]  /*06c0*/  HFMA2 R14, -RZ, RZ, 3.7421875, 0 ;  /* 0x437c0000ff0e7431 */ /* 0x000fe200000001ff */
[----:B------:R-:W-:Y:S01]  /*06d0*/  MOV R13, 0x3bbb989d ;  /* 0x3bbb989d000d7802 */ /* 0x000fe20000000f00 */
[----:B------:R-:W-:Y:S01]  /*06e0*/  UIADD3 UR5, UPT, UPT, UR5, 0x1, URZ ;  /* 0x0000000105057890 */ /* 0x000fe2000fffe0ff */
[----:B------:R-:W-:-:S03]  /*06f0*/  IADD3 R11, PT, PT, R0, R11, RZ ;  /* 0x0000000b000b7210 */ /* 0x000fc60007ffe0ff */
[----:B------:R-:W-:Y:S01]  /*0700*/  UISETP.NE.AND UP1, UPT, UR5, URZ, UPT ;  /* 0x000000ff0500728c */ /* 0x000fe2000bf25270 */
[----:B--2---:R-:W-:-:S04]  /*0710*/  FADD R12, R12, -R9 ;  /* 0x800000090c0c7221 */ /* 0x004fc80000000000 */
[----:B------:R-:W-:-:S04]  /*0720*/  FMUL.D2 R12, R12, R12 ;  /* 0x0000000c0c0c7220 */ /* 0x000fc80000300000 */
[----:B------:R-:W-:-:S04]  /*0730*/  FFMA.SAT R13, R12, R13, 0.5 ;  /* 0x3f0000000c0d7423 */ /* 0x000fc8000000200d */
[----:B------:R-:W-:-:S04]  /*0740*/  FFMA.RM R13, R13, R14, 12582913 ;  /* 0x4b4000010d0d7423 */ /* 0x000fc8000000400e */
[C---:B------:R-:W-:Y:S01]  /*0750*/  FADD R15, R13.reuse, -12583039 ;  /* 0xcb40007f0d0f7421 */ /* 0x040fe20000000000 */
[----:B------:R-:W-:-:S03]  /*0760*/  SHF.L.U32 R13, R13, 0x17, RZ ;  /* 0x000000170d0d7819 */ /* 0x000fc600000006ff */
[----:B------:R-:W-:-:S04]  /*0770*/  FFMA R15, R12, 1.4426950216293334961, -R15 ;  /* 0x3fb8aa3b0c0f7823 */ /* 0x000fc8000000080f */
[----:B------:R-:W-:-:S04]  /*0780*/  FFMA R15, R12, 1.925963033500011079e-08, R15 ;  /* 0x32a570600c0f7823 */ /* 0x000fc8000000000f */
[----:B------:R-:W0:Y:S02]  /*0790*/  MUFU.EX2 R12, R15 ;  /* 0x0000000f000c7308 */ /* 0x000e240000000800 */
[----:B0-----:R-:W-:-:S04]  /*07a0*/  FMUL R13, R13, R12 ;  /* 0x0000000c0d0d7220 */ /* 0x001fc80000400000 */
[C---:B------:R-:W-:Y:S01]  /*07b0*/  FADD R9, -R13.reuse, -RZ ;  /* 0x800000ff0d097221 */ /* 0x040fe20000000100 */
[----:B------:R-:W-:-:S04]  /*07c0*/  FADD R10, -R13, R10 ;  /* 0x0000000a0d0a7221 */ /* 0x000fc80000000100 */
[----:B------:R1:W-:Y:S01]  /*07d0*/  STG.E desc[UR8][R4.64], R9 ;  /* 0x0000000904007986 */ /* 0x0003e2000c101908 */
[----:B------:R-:W-:Y:S05]  /*07e0*/  BRA.U UP1, `(.L_x_5) ;  /* 0xfffffffd01a87547 */ /* 0x000fea000b83ffff */
[----:B------:R-:W-:-:S07]  /*07f0*/  MOV R3, R9 ;  /* 0x0000000900037202 */ /* 0x000fce0000000f00 */
.L_x_4:
[----:B------:R-:W-:Y:S05]  /*0800*/  BRA.U !UP0, `(.L_x_6) ;  /* 0x0000000508047547 */ /* 0x000fea000b800000 */
[----:B------:R-:W-:-:S04]  /*0810*/  ULOP3.LUT UR4, UR6, 0xfffffffc, URZ, 0xc0, !UPT ;  /* 0xfffffffc06047892 */ /* 0x000fc8000f8ec0ff */
[----:B------:R-:W-:-:S12]  /*0820*/  UIADD3 UR4, UPT, UPT, -UR4, URZ, URZ ;  /* 0x000000ff04047290 */ /* 0x000fd8000fffe1ff */
.L_x_15:
[----:B------:R-:W2:Y:S01]  /*0830*/  MUFU.RCP R7, R10 ;  /* 0x0000000a00077308 */ /* 0x000ea20000001000 */
[----:B------:R-:W-:Y:S01]  /*0840*/  UIADD3 UR4, UPT, UPT, UR4, 0x4, URZ ;  /* 0x0000000404047890 */ /* 0x000fe2000fffe0ff */
[----:B------:R-:W-:Y:S03]  /*0850*/  BSSY.RECONVERGENT B0, `(.L_x_7) ;  /* 0x000000e000007945 */ /* 0x000fe60003800200 */
[----:B------:R-:W-:-:S03]  /*0860*/  UISETP.NE.AND UP0, UPT, UR4, URZ, UPT ;  /* 0x000000ff0400728c */ /* 0x000fc6000bf05270 */
[----:B-----5:R-:W3:Y:S01]  /*0870*/  FCHK P0, R3, R10 ;  /* 0x0000000a03007302 */ /* 0x020ee20000000000 */
[----:B--2---:R-:W-:-:S04]  /*0880*/  FFMA R0, R7, -R10, 1 ;  /* 0x3f80000007007423 */ /* 0x004fc8000000080a */
[----:B------:R-:W-:-:S04]  /*0890*/  FFMA R0, R7, R0, R7 ;  /* 0x0000000007007223 */ /* 0x000fc80000000007 */
[----:B------:R-:W-:-:S04]  /*08a0*/  FFMA R2, R0, R3, RZ ;  /* 0x0000000300027223 */ /* 0x000fc800000000ff */
[----:B------:R-:W-:-:S04]  /*08b0*/  FFMA R7, R2, -R10, R3 ;  /* 0x8000000a02077223 */ /* 0x000fc80000000003 */
[----:B------:R-:W-:Y:S01]  /*08c0*/  FFMA R7, R0, R7, R2 ;  /* 0x0000000700077223 */ /* 0x000fe20000000002 */
[----:B---3--:R-:W-:Y:S06]  /*08d0*/  @!P0 BRA `(.L_x_8) ;  /* 0x0000000000148947 */ /* 0x008fec0003800000 */
[----:B------:R-:W-:Y:S02]  /*08e0*/  MOV R0, R3 ;  /* 0x0000000300007202 */ /* 0x000fe40000000f00 */
[----:B------:R-:W-:Y:S02]  /*08f0*/  MOV R3, R10 ;  /* 0x0000000a00037202 */ /* 0x000fe40000000f00 */
[----:B------:R-:W-:-:S07]  /*0900*/  MOV R2, 0x920 ;  /* 0x0000092000027802 */ /* 0x000fce0000000f00 */
[----:B01----:R-:W-:Y:S05]  /*0910*/  CALL.REL.NOINC `($__internal_0_$__cuda_sm3x_div_rn_noftz_f32_slowpath) ;  /* 0x00000004001c7944 */ /* 0x003fea0003c00000 */
[----:B------:R-:W-:-:S07]  /*0920*/  MOV R7, R0 ;  /* 0x0000000000077202 */ /* 0x000fce0000000f00 */
.L_x_8:
[----:B------:R-:W-:Y:S05]  /*0930*/  BSYNC.RECONVERGENT B0 ;  /* 0x0000000000007941 */ /* 0x000fea0003800200 */
.L_x_7:
[----:B------:R-:W2:Y:S01]  /*0940*/  MUFU.RCP R3, R10 ;  /* 0x0000000a00037308 */ /* 0x000ea20000001000 */
[----:B------:R-:W-:Y:S07]  /*0950*/  BSSY.RECONVERGENT B0, `(.L_x_9) ;  /* 0x000000d000007945 */ /* 0x000fee0003800200 */
[----:B------:R-:W3:Y:S01]  /*0960*/  FCHK P0, R7, R10 ;  /* 0x0000000a07007302 */ /* 0x000ee20000000000 */
[----:B--2---:R-:W-:-:S04]  /*0970*/  FFMA R0, R3, -R10, 1 ;  /* 0x3f80000003007423 */ /* 0x004fc8000000080a */
[----:B------:R-:W-:-:S04]  /*0980*/  FFMA R0, R3, R0, R3 ;  /* 0x0000000003007223 */ /* 0x000fc80000000003 */
[----:B------:R-:W-:-:S04]  /*0990*/  FFMA R2, R0, R7, RZ ;  /* 0x0000000700027223 */ /* 0x000fc800000000ff */
[----:B------:R-:W-:-:S04]  /*09a0*/  FFMA R3, R2, -R10, R7 ;  /* 0x8000000a02037223 */ /* 0x000fc80000000007 */
[----:B------:R-:W-:Y:S01]  /*09b0*/  FFMA R3, R0, R3, R2 ;  /* 0x0000000300037223 */ /* 0x000fe20000000002 */
[----:B---3--:R-:W-:Y:S06]  /*09c0*/  @!P0 BRA `(.L_x_10) ;  /* 0x0000000000148947 */ /* 0x008fec0003800000 */
[----:B------:R-:W-:Y:S01]  /*09d0*/  MOV R0, R7 ;  /* 0x0000000700007202 */ /* 0x000fe20000000f00 */
[----:B------:R-:W-:Y:S01]  /*09e0*/  IMAD.MOV.U32 R3, RZ, RZ, R10 ;  /* 0x000000ffff037224 */ /* 0x000fe200078e000a */
[----:B------:R-:W-:-:S07]  /*09f0*/  MOV R2, 0xa10 ;  /* 0x00000a1000027802 */ /* 0x000fce0000000f00 */
[----:B01----:R-:W-:Y:S05]  /*0a00*/  CALL.REL.NOINC `($__internal_0_$__cuda_sm3x_div_rn_noftz_f32_slowpath) ;  /* 0x0000000000e07944 */ /* 0x003fea0003c00000 */
[----:B------:R-:W-:-:S07]  /*0a10*/  MOV R3, R0 ;  /* 0x0000000000037202 */ /* 0x000fce0000000f00 */
.L_x_10:
[----:B------:R-:W-:Y:S05]  /*0a20*/  BSYNC.RECONVERGENT B0 ;  /* 0x0000000000007941 */ /* 0x000fea0003800200 */
.L_x_9:
        /* <DEDUP_REMOVED lines=14> */
.L_x_12:
[----:B------:R-:W-:Y:S05]  /*0b10*/  BSYNC.RECONVERGENT B0 ;  /* 0x0000000000007941 */ /* 0x000fea0003800200 */
.L_x_11:
        /* <DEDUP_REMOVED lines=14> */
.L_x_14:
[----:B------:R-:W-:Y:S05]  /*0c00*/  BSYNC.RECONVERGENT B0 ;  /* 0x0000000000007941 */ /* 0x000fea0003800200 */
.L_x_13:
[----:B------:R-:W-:Y:S05]  /*0c10*/  BRA.U UP0, `(.L_x_15) ;  /* 0xfffffffd00047547 */ /* 0x000fea000b83ffff */
.L_x_6:
[----:B------:R-:W-:-:S09]  /*0c20*/  UISETP.NE.AND UP0, UPT, UR7, URZ, UPT ;  /* 0x000000ff0700728c */ /* 0x000fd2000bf05270 */
[----:B------:R-:W-:Y:S05]  /*0c30*/  BRA.U !UP0, `(.L_x_16) ;  /* 0x00000001084c7547 */ /* 0x000fea000b800000 */
[----:B------:R-:W-:-:S12]  /*0c40*/  UIADD3 UR4, UPT, UPT, -UR7, URZ, URZ ;  /* 0x000000ff07047290 */ /* 0x000fd8000fffe1ff */
.L_x_19:
        /* <DEDUP_REMOVED lines=15> */
.L_x_18:
[----:B------:R-:W-:Y:S05]  /*0d40*/  BSYNC.RECONVERGENT B0 ;  /* 0x0000000000007941 */ /* 0x000fea0003800200 */
.L_x_17:
[----:B------:R-:W-:Y:S01]  /*0d50*/  MOV R3, R0 ;  /* 0x0000000000037202 */ /* 0x000fe20000000f00 */
[----:B------:R-:W-:Y:S06]  /*0d60*/  BRA.U UP0, `(.L_x_19) ;  /* 0xfffffffd00b87547 */ /* 0x000fec000b83ffff */
.L_x_16:
[----:B-----5:R-:W-:Y:S01]  /*0d70*/  STG.E desc[UR8][R4.64], R3 ;  /* 0x0000000304007986 */ /* 0x020fe2000c101908 */
[----:B------:R-:W-:Y:S05]  /*0d80*/  EXIT ;  /* 0x000000000000794d */ /* 0x000fea0003800000 */
        .weak           $__internal_0_$__cuda_sm3x_div_rn_noftz_f32_slowpath
        .type           $__internal_0_$__cuda_sm3x_div_rn_noftz_f32_slowpath,@function
        .size           $__internal_0_$__cuda_sm3x_div_rn_noftz_f32_slowpath,(.L_x_32 - $__internal_0_$__cuda_sm3x_div_rn_noftz_f32_slowpath)
$__internal_0_$__cuda_sm3x_div_rn_noftz_f32_slowpath:
[----:B------:R-:W-:Y:S01]  /*0d90*/  SHF.R.U32.HI R7, RZ, 0x17, R3 ;  /* 0x00000017ff077819 */ /* 0x000fe20000011603 */
[----:B------:R-:W-:Y:S01]  /*0da0*/  BSSY.RECONVERGENT B1, `(.L_x_20) ;  /* 0x0000062000017945 */ /* 0x000fe20003800200 */
[----:B------:R-:W-:Y:S02]  /*0db0*/  SHF.R.U32.HI R6, RZ, 0x17, R0 ;  /* 0x00000017ff067819 */ /* 0x000fe40000011600 */
[----:B------:R-:W-:Y:S02]  /*0dc0*/  LOP3.LUT R14, R7, 0xff, RZ, 0xc0, !PT ;  /* 0x000000ff070e7812 */ /* 0x000fe400078ec0ff */
[----:B------:R-:W-:Y:S02]  /*0dd0*/  LOP3.LUT R11, R6, 0xff, RZ, 0xc0, !PT ;  /* 0x000000ff060b7812 */ /* 0x000fe400078ec0ff */
[----:B------:R-:W-:Y:S02]  /*0de0*/  IADD3 R8, PT, PT, R14, -0x1, RZ ;  /* 0xffffffff0e087810 */ /* 0x000fe40007ffe0ff */
[----:B------:R-:W-:-:S02]  /*0df0*/  IADD3 R7, PT, PT, R11, -0x1, RZ ;  /* 0xffffffff0b077810 */ /* 0x000fc40007ffe0ff */
[----:B------:R-:W-:-:S04]  /*0e00*/  ISETP.GT.U32.AND P0, PT, R8, 0xfd, PT ;  /* 0x000000fd0800780c */ /* 0x000fc80003f04070 */
[----:B------:R-:W-:-:S13]  /*0e10*/  ISETP.GT.U32.OR P0, PT, R7, 0xfd, P0 ;  /* 0x000000fd0700780c */ /* 0x000fda0000704470 */
[----:B------:R-:W-:Y:S01]  /*0e20*/  @!P0 IMAD.MOV.U32 R6, RZ, RZ, RZ ;  /* 0x000000ffff068224 */ /* 0x000fe200078e00ff */
[----:B------:R-:W-:Y:S06]  /*0e30*/  @!P0 BRA `(.L_x_21) ;  /* 0x00000000005c8947 */ /* 0x000fec0003800000 */
[----:B------:R-:W-:Y:S02]  /*0e40*/  FSETP.GTU.FTZ.AND P0, PT, |R0|, +INF , PT ;  /* 0x7f8000000000780b */ /* 0x000fe40003f1c200 */
[----:B------:R-:W-:-:S04]  /*0e50*/  FSETP.GTU.FTZ.AND P1, PT, |R3|, +INF , PT ;  /* 0x7f8000000300780b */ /* 0x000fc80003f3c200 */
[----:B------:R-:W-:-:S13]  /*0e60*/  PLOP3.LUT P0, PT, P0, P1, PT, 0xf8, 0x8f ;  /* 0x00000000008f781c */ /* 0x000fda0000703f70 */
[----:B------:R-:W-:Y:S05]  /*0e70*/  @P0 BRA `(.L_x_22) ;  /* 0x00000004004c0947 */ /* 0x000fea0003800000 */
[----:B------:R-:W-:-:S13]  /*0e80*/  LOP3.LUT P0, RZ, R3, 0x7fffffff, R0, 0xc8, !PT ;  /* 0x7fffffff03ff7812 */ /* 0x000fda000780c800 */
[----:B------:R-:W-:Y:S05]  /*0e90*/  @!P0 BRA `(.L_x_23) ;  /* 0x00000004003c8947 */ /* 0x000fea0003800000 */
[C---:B------:R-:W-:Y:S02]  /*0ea0*/  FSETP.NEU.FTZ.AND P2, PT, |R0|.reuse, +INF , PT ;  /* 0x7f8000000000780b */ /* 0x040fe40003f5d200 */
[----:B------:R-:W-:Y:S02]  /*0eb0*/  FSETP.NEU.FTZ.AND P1, PT, |R3|, +INF , PT ;  /* 0x7f8000000300780b */ /* 0x000fe40003f3d200 */
[----:B------:R-:W-:-:S11]  /*0ec0*/  FSETP.NEU.FTZ.AND P0, PT, |R0|, +INF , PT ;  /* 0x7f8000000000780b */ /* 0x000fd60003f1d200 */
[----:B------:R-:W-:Y:S05]  /*0ed0*/  @!P1 BRA !P2, `(.L_x_23) ;  /* 0x00000004002c9947 */ /* 0x000fea0005000000 */
[----:B------:R-:W-:-:S04]  /*0ee0*/  LOP3.LUT P2, RZ, R0, 0x7fffffff, RZ, 0xc0, !PT ;  /* 0x7fffffff00ff7812 */ /* 0x000fc8000784c0ff */
[----:B------:R-:W-:-:S13]  /*0ef0*/  PLOP3.LUT P1, PT, P1, P2, PT, 0x2f, 0xf2 ;  /* 0x0000000000f2781c */ /* 0x000fda0000f24577 */
[----:B------:R-:W-:Y:S05]  /*0f00*/  @P1 BRA `(.L_x_24) ;  /* 0x0000000400181947 */ /* 0x000fea0003800000 */
[----:B------:R-:W-:-:S04]  /*0f10*/  LOP3.LUT P1, RZ, R3, 0x7fffffff, RZ, 0xc0, !PT ;  /* 0x7fffffff03ff7812 */ /* 0x000fc8000782c0ff */
[----:B------:R-:W-:-:S13]  /*0f20*/  PLOP3.LUT P0, PT, P0, P1, PT, 0x2f, 0xf2 ;  /* 0x0000000000f2781c */ /* 0x000fda0000702577 */
[----:B------:R-:W-:Y:S05]  /*0f30*/  @P0 BRA `(.L_x_25) ;  /* 0x0000000400000947 */ /* 0x000fea0003800000 */
[----:B------:R-:W-:Y:S02]  /*0f40*/  ISETP.GE.AND P0, PT, R7, RZ, PT ;  /* 0x000000ff0700720c */ /* 0x000fe40003f06270 */
[----:B------:R-:W-:-:S11]  /*0f50*/  ISETP.GE.AND P1, PT, R8, RZ, PT ;  /* 0x000000ff0800720c */ /* 0x000fd60003f26270 */
[----:B------:R-:W-:Y:S01]  /*0f60*/  @P0 MOV R6, RZ ;  /* 0x000000ff00060202 */ /* 0x000fe20000000f00 */
[----:B------:R-:W-:Y:S01]  /*0f70*/  @!P0 FFMA R0, R0, 1.84467440737095516160e+19, RZ ;  /* 0x5f80000000008823 */ /* 0x000fe200000000ff */
[----:B------:R-:W-:Y:S01]  /*0f80*/  @!P0 MOV R6, 0xffffffc0 ;  /* 0xffffffc000068802 */ /* 0x000fe20000000f00 */
[----:B------:R-:W-:-:S03]  /*0f90*/  @!P1 FFMA R3, R3, 1.84467440737095516160e+19, RZ ;  /* 0x5f80000003039823 */ /* 0x000fc600000000ff */
[----:B------:R-:W-:-:S07]  /*0fa0*/  @!P1 IADD3 R6, PT, PT, R6, 0x40, RZ ;  /* 0x0000004006069810 */ /* 0x000fce0007ffe0ff */
.L_x_21:
[----:B------:R-:W-:Y:S01]  /*0fb0*/  LEA R8, R14, 0xc0800000, 0x17 ;  /* 0xc08000000e087811 */ /* 0x000fe200078eb8ff */
[----:B------:R-:W-:Y:S03]  /*0fc0*/  BSSY.RECONVERGENT B2, `(.L_x_26) ;  /* 0x0000036000027945 */ /* 0x000fe60003800200 */
[----:B------:R-:W-:Y:S02]  /*0fd0*/  IADD3 R8, PT, PT, -R8, R3, RZ ;  /* 0x0000000308087210 */ /* 0x000fe40007ffe1ff */
[----:B------:R-:W-:Y:S02]  /*0fe0*/  IADD3 R3, PT, PT, R11, -0x7f, RZ ;  /* 0xffffff810b037810 */ /* 0x000fe40007ffe0ff */
[----:B------:R-:W0:Y:S01]  /*0ff0*/  MUFU.RCP R7, R8 ;  /* 0x0000000800077308 */ /* 0x000e220000001000 */
[----:B------:R-:W-:Y:S02]  /*1000*/  FADD.FTZ R9, -R8, -RZ ;  /* 0x800000ff08097221 */ /* 0x000fe40000010100 */
[----:B------:R-:W-:-:S02]  /*1010*/  IMAD R0, R3, -0x800000, R0 ;  /* 0xff80000003007824 */ /* 0x000fc400078e0200 */
[----:B0-----:R-:W-:-:S04]  /*1020*/  FFMA R12, R7, R9, 1 ;  /* 0x3f800000070c7423 */ /* 0x001fc80000000009 */
[----:B------:R-:W-:-:S04]  /*1030*/  FFMA R16, R7, R12, R7 ;  /* 0x0000000c07107223 */ /* 0x000fc80000000007 */
[----:B------:R-:W-:-:S04]  /*1040*/  FFMA R7, R0, R16, RZ ;  /* 0x0000001000077223 */ /* 0x000fc800000000ff */
[----:B------:R-:W-:-:S04]  /*1050*/  FFMA R12, R9, R7, R0 ;  /* 0x00000007090c7223 */ /* 0x000fc80000000000 */
[----:B------:R-:W-:Y:S01]  /*1060*/  FFMA R11, R16, R12, R7 ;  /* 0x0000000c100b7223 */ /* 0x000fe20000000007 */
[----:B------:R-:W-:-:S03]  /*1070*/  IADD3 R7, PT, PT, R3, 0x7f, -R14 ;  /* 0x0000007f03077810 */ /* 0x000fc60007ffe80e */
[----:B------:R-:W-:Y:S01]  /*1080*/  FFMA R12, R9, R11, R0 ;  /* 0x0000000b090c7223 */ /* 0x000fe20000000000 */
[----:B------:R-:W-:-:S03]  /*1090*/  IADD3 R7, PT, PT, R7, R6, RZ ;  /* 0x0000000607077210 */ /* 0x000fc60007ffe0ff */
[----:B------:R-:W-:-:S05]  /*10a0*/  FFMA R0, R16, R12, R11 ;  /* 0x0000000c10007223 */ /* 0x000fca000000000b */
[----:B------:R-:W-:-:S04]  /*10b0*/  SHF.R.U32.HI R3, RZ, 0x17, R0 ;  /* 0x00000017ff037819 */ /* 0x000fc80000011600 */
[----:B------:R-:W-:-:S04]  /*10c0*/  LOP3.LUT R3, R3, 0xff, RZ, 0xc0, !PT ;  /* 0x000000ff03037812 */ /* 0x000fc800078ec0ff */
[----:B------:R-:W-:-:S04]  /*10d0*/  IADD3 R9, PT, PT, R3, R7, RZ ;  /* 0x0000000703097210 */ /* 0x000fc80007ffe0ff */
[----:B------:R-:W-:-:S04]  /*10e0*/  IADD3 R3, PT, PT, R9, -0x1, RZ ;  /* 0xffffffff09037810 */ /* 0x000fc80007ffe0ff */
[----:B------:R-:W-:-:S13]  /*10f0*/  ISETP.GE.U32.AND P0, PT, R3, 0xfe, PT ;  /* 0x000000fe0300780c */ /* 0x000fda0003f06070 */
[----:B------:R-:W-:Y:S05]  /*1100*/  @!P0 BRA `(.L_x_27) ;  /* 0x0000000000808947 */ /* 0x000fea0003800000 */
[----:B------:R-:W-:-:S13]  /*1110*/  ISETP.GT.AND P0, PT, R9, 0xfe, PT ;  /* 0x000000fe0900780c */ /* 0x000fda0003f04270 */
[----:B------:R-:W-:Y:S05]  /*1120*/  @P0 BRA `(.L_x_28) ;  /* 0x00000000006c0947 */ /* 0x000fea0003800000 */
[----:B------:R-:W-:-:S13]  /*1130*/  ISETP.GE.AND P0, PT, R9, 0x1, PT ;  /* 0x000000010900780c */ /* 0x000fda0003f06270 */
[----:B------:R-:W-:Y:S05]  /*1140*/  @P0 BRA `(.L_x_29) ;  /* 0x0000000000740947 */ /* 0x000fea0003800000 */
[----:B------:R-:W-:Y:S02]  /*1150*/  ISETP.GE.AND P0, PT, R9, -0x18, PT ;  /* 0xffffffe80900780c */ /* 0x000fe40003f06270 */
[----:B------:R-:W-:-:S11]  /*1160*/  LOP3.LUT R0, R0, 0x80000000, RZ, 0xc0, !PT ;  /* 0x8000000000007812 */ /* 0x000fd600078ec0ff */
[----:B------:R-:W-:Y:S05]  /*1170*/  @!P0 BRA `(.L_x_29) ;  /* 0x0000000000688947 */ /* 0x000fea0003800000 */
[CCC-:B------:R-:W-:Y:S01]  /*1180*/  FFMA.RZ R3, R16.reuse, R12.reuse, R11.reuse ;  /* 0x0000000c10037223 */ /* 0x1c0fe2000000c00b */
[C---:B------:R-:W-:Y:S01]  /*1190*/  IADD3 R8, PT, PT, R9.reuse, 0x20, RZ ;  /* 0x0000002009087810 */ /* 0x040fe20007ffe0ff */
[CCC-:B------:R-:W-:Y:S01]  /*11a0*/  FFMA.RM R6, R16.reuse, R12.reuse, R11.reuse ;  /* 0x0000000c10067223 */ /* 0x1c0fe2000000400b */
[----:B------:R-:W-:Y:S02]  /*11b0*/  ISETP.NE.AND P2, PT, R9, RZ, PT ;  /* 0x000000ff0900720c */ /* 0x000fe40003f45270 */
[----:B------:R-:W-:Y:S01]  /*11c0*/  LOP3.LUT R7, R3, 0x7fffff, RZ, 0xc0, !PT ;  /* 0x007fffff03077812 */ /* 0x000fe200078ec0ff */
[----:B------:R-:W-:Y:S01]  /*11d0*/  FFMA.RP R3, R16, R12, R11 ;  /* 0x0000000c10037223 */ /* 0x000fe2000000800b */
[----:B------:R-:W-:Y:S02]  /*11e0*/  ISETP.NE.AND P1, PT, R9, RZ, PT ;  /* 0x000000ff0900720c */ /* 0x000fe40003f25270 */
[----:B------:R-:W-:Y:S02]  /*11f0*/  LOP3.LUT R7, R7, 0x800000, RZ, 0xfc, !PT ;  /* 0x0080000007077812 */ /* 0x000fe400078efcff */
[----:B------:R-:W-:-:S02]  /*1200*/  IADD3 R9, PT, PT, -R9, RZ, RZ ;  /* 0x000000ff09097210 */ /* 0x000fc40007ffe1ff */
[----:B------:R-:W-:Y:S02]  /*1210*/  SHF.L.U32 R8, R7, R8, RZ ;  /* 0x0000000807087219 */ /* 0x000fe400000006ff */
[----:B------:R-:W-:Y:S02]  /*1220*/  FSETP.NEU.FTZ.AND P0, PT, R3, R6, PT ;  /* 0x000000060300720b */ /* 0x000fe40003f1d000 */
[----:B------:R-:W-:Y:S02]  /*1230*/  SEL R6, R9, RZ, P2 ;  /* 0x000000ff09067207 */ /* 0x000fe40001000000 */
[----:B------:R-:W-:Y:S02]  /*1240*/  ISETP.NE.AND P1, PT, R8, RZ, P1 ;  /* 0x000000ff0800720c */ /* 0x000fe40000f25270 */
[----:B------:R-:W-:Y:S02]  /*1250*/  SHF.R.U32.HI R6, RZ, R6, R7 ;  /* 0x00000006ff067219 */ /* 0x000fe40000011607 */
[----:B------:R-:W-:-:S02]  /*1260*/  PLOP3.LUT P0, PT, P0, P1, PT, 0xf8, 0x8f ;  /* 0x00000000008f781c */ /* 0x000fc40000703f70 */
[----:B------:R-:W-:Y:S02]  /*1270*/  SHF.R.U32.HI R8, RZ, 0x1, R6 ;  /* 0x00000001ff087819 */ /* 0x000fe40000011606 */
[----:B------:R-:W-:-:S04]  /*1280*/  SEL R3, RZ, 0x1, !P0 ;  /* 0x00000001ff037807 */ /* 0x000fc80004000000 */
[----:B------:R-:W-:-:S04]  /*1290*/  LOP3.LUT R3, R3, 0x1, R8, 0xf8, !PT ;  /* 0x0000000103037812 */ /* 0x000fc800078ef808 */
[----:B------:R-:W-:-:S04]  /*12a0*/  LOP3.LUT R3, R3, R6, RZ, 0xc0, !PT ;  /* 0x0000000603037212 */ /* 0x000fc800078ec0ff */
[----:B------:R-:W-:-:S04]  /*12b0*/  IADD3 R3, PT, PT, R8, R3, RZ ;  /* 0x0000000308037210 */ /* 0x000fc80007ffe0ff */
[----:B------:R-:W-:Y:S01]  /*12c0*/  LOP3.LUT R0, R3, R0, RZ, 0xfc, !PT ;  /* 0x0000000003007212 */ /* 0x000fe200078efcff */
[----:B------:R-:W-:Y:S06]  /*12d0*/  BRA `(.L_x_29) ;  /* 0x0000000000107947 */ /* 0x000fec0003800000 */
.L_x_28:
[----:B------:R-:W-:-:S04]  /*12e0*/  LOP3.LUT R0, R0, 0x80000000, RZ, 0xc0, !PT ;  /* 0x8000000000007812 */ /* 0x000fc800078ec0ff */
[----:B------:R-:W-:Y:S01]  /*12f0*/  LOP3.LUT R0, R0, 0x7f800000, RZ, 0xfc, !PT ;  /* 0x7f80000000007812 */ /* 0x000fe200078efcff */
[----:B------:R-:W-:Y:S06]  /*1300*/  BRA `(.L_x_29) ;  /* 0x0000000000047947 */ /* 0x000fec0003800000 */
.L_x_27:
[----:B------:R-:W-:-:S07]  /*1310*/  LEA R0, R7, R0, 0x17 ;  /* 0x0000000007007211 */ /* 0x000fce00078eb8ff */
.L_x_29:
[----:B------:R-:W-:Y:S05]  /*1320*/  BSYNC.RECONVERGENT B2 ;  /* 0x0000000000027941 */ /* 0x000fea0003800200 */
.L_x_26:
[----:B------:R-:W-:Y:S05]  /*1330*/  BRA `(.L_x_30) ;  /* 0x0000000000207947 */ /* 0x000fea0003800000 */
.L_x_25:
[----:B------:R-:W-:-:S04]  /*1340*/  LOP3.LUT R0, R3, 0x80000000, R0, 0x48, !PT ;  /* 0x8000000003007812 */ /* 0x000fc800078e4800 */
[----:B------:R-:W-:Y:S01]  /*1350*/  LOP3.LUT R0, R0, 0x7f800000, RZ, 0xfc, !PT ;  /* 0x7f80000000007812 */ /* 0x000fe200078efcff */
[----:B------:R-:W-:Y:S06]  /*1360*/  BRA `(.L_x_30) ;  /* 0x0000000000147947 */ /* 0x000fec0003800000 */
.L_x_24:
[----:B------:R-:W-:Y:S01]  /*1370*/  LOP3.LUT R0, R3, 0x80000000, R0, 0x48, !PT ;  /* 0x8000000003007812 */ /* 0x000fe200078e4800 */
[----:B------:R-:W-:Y:S06]  /*1380*/  BRA `(.L_x_30) ;  /* 0x00000000000c7947 */ /* 0x000fec0003800000 */
.L_x_23:
[----:B------:R-:W0:Y:S01]  /*1390*/  MUFU.RSQ R0, -QNAN ;  /* 0xffc0000000007908 */ /* 0x000e220000001400 */
[----:B------:R-:W-:Y:S05]  /*13a0*/  BRA `(.L_x_30) ;  /* 0x0000000000047947 */ /* 0x000fea0003800000 */
.L_x_22:
[----:B------:R-:W-:-:S07]  /*13b0*/  FADD.FTZ R0, R0, R3 ;  /* 0x0000000300007221 */ /* 0x000fce0000010000 */
.L_x_30:
[----:B------:R-:W-:Y:S05]  /*13c0*/  BSYNC.RECONVERGENT B1 ;  /* 0x0000000000017941 */ /* 0x000fea0003800200 */
.L_x_20:
[----:B------:R-:W-:-:S04]  /*13d0*/  HFMA2 R3, -RZ, RZ, 0, 0 ;  /* 0x00000000ff037431 */ /* 0x000fc800000001ff */
[----:B0-----:R-:W-:Y:S05]  /*13e0*/  RET.REL.NODEC R2 `(_Z18ComputeSquaredDiffPfS_) ;  /* 0xffffffec02047950 */ /* 0x001fea0003c3ffff */
.L_x_31:
        /* <DEDUP_REMOVED lines=9> */
.L_x_32:


//--------------------- .nv.shared.reserved.0     --------------------------
	.section	.nv.shared.reserved.0,"aw",@nobits
	.weak		__nv_reservedSMEM_offset_0_alias
	.size		__nv_reservedSMEM_offset_0_alias, 0, 64
	.other		__nv_reservedSMEM_offset_0_alias,@"STO_CUDA_RESERVED_SHARED STV_DEFAULT"
__nv_reservedSMEM_offset_0_alias:
	.zero		0
	.zero		64


//--------------------- .nv.constant0._Z7averagePfS_ --------------------------
	.section	.nv.constant0._Z7averagePfS_,"a",@progbits
	.sectionflags	@""
	.align	4
.nv.constant0._Z7averagePfS_:
	.zero		912


//--------------------- .nv.constant0._Z18ComputeSquaredDiffPfS_ --------------------------
	.section	.nv.constant0._Z18ComputeSquaredDiffPfS_,"a",@progbits
	.sectionflags	@""
	.align	4
.nv.constant0._Z18ComputeSquaredDiffPfS_:
	.zero		912


//--------------------- SYMBOLS --------------------------

	.type		.nv.reservedSmem.offset0,@object
	.size		.nv.reservedSmem.offset0,0x4
